//
// Generated by NVIDIA NVVM Compiler
//
// Compiler Build ID: CL-36424714
// Cuda compilation tools, release 13.0, V13.0.88
// Based on NVVM 20.0.0
//

.version 9.0
.target sm_100
.address_size 64

	// .globl	_Z17preprocess_kernelPhiiiPfiihPKf

.visible .entry _Z17preprocess_kernelPhiiiPfiihPKf(
	.param .u64 .ptr .align 1 _Z17preprocess_kernelPhiiiPfiihPKf_param_0,
	.param .u32 _Z17preprocess_kernelPhiiiPfiihPKf_param_1,
	.param .u32 _Z17preprocess_kernelPhiiiPfiihPKf_param_2,
	.param .u32 _Z17preprocess_kernelPhiiiPfiihPKf_param_3,
	.param .u64 .ptr .align 1 _Z17preprocess_kernelPhiiiPfiihPKf_param_4,
	.param .u32 _Z17preprocess_kernelPhiiiPfiihPKf_param_5,
	.param .u32 _Z17preprocess_kernelPhiiiPfiihPKf_param_6,
	.param .u8 _Z17preprocess_kernelPhiiiPfiihPKf_param_7,
	.param .u64 .ptr .align 1 _Z17preprocess_kernelPhiiiPfiihPKf_param_8
)
{
	.reg .pred 	%p<13>;
	.reg .b16 	%rs<14>;
	.reg .b32 	%r<34>;
	.reg .b32 	%f<66>;
	.reg .b64 	%rd<27>;

	ld.param.u64 	%rd1, [_Z17preprocess_kernelPhiiiPfiihPKf_param_0];
	ld.param.u32 	%r3, [_Z17preprocess_kernelPhiiiPfiihPKf_param_1];
	ld.param.u32 	%r4, [_Z17preprocess_kernelPhiiiPfiihPKf_param_2];
	ld.param.u32 	%r5, [_Z17preprocess_kernelPhiiiPfiihPKf_param_3];
	ld.param.u64 	%rd2, [_Z17preprocess_kernelPhiiiPfiihPKf_param_4];
	ld.param.u32 	%r6, [_Z17preprocess_kernelPhiiiPfiihPKf_param_5];
	ld.param.u32 	%r8, [_Z17preprocess_kernelPhiiiPfiihPKf_param_6];
	ld.param.u8 	%rs1, [_Z17preprocess_kernelPhiiiPfiihPKf_param_7];
	ld.param.u64 	%rd3, [_Z17preprocess_kernelPhiiiPfiihPKf_param_8];
	mov.u32 	%r9, %tid.x;
	mov.u32 	%r10, %ctaid.x;
	mov.u32 	%r11, %ntid.x;
	mad.lo.s32 	%r1, %r10, %r11, %r9;
	mov.u32 	%r12, %tid.y;
	mov.u32 	%r13, %ctaid.y;
	mov.u32 	%r14, %ntid.y;
	mad.lo.s32 	%r15, %r13, %r14, %r12;
	setp.ge.s32 	%p1, %r1, %r6;
	setp.ge.s32 	%p2, %r15, %r8;
	or.pred  	%p3, %p1, %p2;
	@%p3 bra 	$L__BB0_4;
	cvta.to.global.u64 	%rd4, %rd3;
	ld.global.f32 	%f10, [%rd4];
	cvt.rn.f32.s32 	%f11, %r1;
	ld.global.f32 	%f12, [%rd4+4];
	cvt.rn.f32.u32 	%f13, %r15;
	mul.f32 	%f14, %f12, %f13;
	fma.rn.f32 	%f15, %f10, %f11, %f14;
	ld.global.f32 	%f16, [%rd4+8];
	add.f32 	%f17, %f16, %f15;
	add.f32 	%f1, %f17, 0f3F000000;
	ld.global.f32 	%f18, [%rd4+12];
	ld.global.f32 	%f19, [%rd4+16];
	mul.f32 	%f20, %f19, %f13;
	fma.rn.f32 	%f21, %f18, %f11, %f20;
	ld.global.f32 	%f22, [%rd4+20];
	add.f32 	%f23, %f22, %f21;
	add.f32 	%f2, %f23, 0f3F000000;
	cvt.rn.f32.u16 	%f63, %rs1;
	setp.ge.f32 	%p4, %f1, 0fBF800000;
	cvt.rn.f32.s32 	%f24, %r4;
	setp.lt.f32 	%p5, %f1, %f24;
	and.pred  	%p6, %p4, %p5;
	setp.ge.f32 	%p7, %f2, 0fBF800000;
	cvt.rn.f32.s32 	%f25, %r5;
	setp.lt.f32 	%p8, %f2, %f25;
	and.pred  	%p9, %p7, %p8;
	and.pred  	%p11, %p6, %p9;
	not.pred 	%p12, %p11;
	mov.f32 	%f64, %f63;
	mov.f32 	%f65, %f63;
	@%p12 bra 	$L__BB0_3;
	cvta.to.global.u64 	%rd5, %rd1;
	cvt.rmi.f32.f32 	%f26, %f1;
	cvt.rzi.s32.f32 	%r16, %f26;
	add.s32 	%r17, %r4, -1;
	min.s32 	%r18, %r16, %r17;
	max.s32 	%r19, %r18, 0;
	cvt.rmi.f32.f32 	%f27, %f2;
	cvt.rzi.s32.f32 	%r20, %f27;
	add.s32 	%r21, %r5, -1;
	min.s32 	%r22, %r20, %r21;
	max.s32 	%r23, %r22, 0;
	add.s32 	%r24, %r19, 1;
	min.s32 	%r25, %r17, %r24;
	add.s32 	%r26, %r23, 1;
	min.s32 	%r27, %r21, %r26;
	cvt.rn.f32.u32 	%f28, %r23;
	sub.f32 	%f29, %f2, %f28;
	cvt.rn.f32.u32 	%f30, %r19;
	sub.f32 	%f31, %f1, %f30;
	mov.f32 	%f32, 0f3F800000;
	sub.f32 	%f33, %f32, %f29;
	sub.f32 	%f34, %f32, %f31;
	mul.f32 	%f35, %f34, %f33;
	mul.f32 	%f36, %f31, %f33;
	mul.f32 	%f37, %f34, %f29;
	mul.f32 	%f38, %f31, %f29;
	mul.lo.s32 	%r28, %r23, %r3;
	cvt.s64.s32 	%rd6, %r28;
	mul.lo.s32 	%r29, %r19, 3;
	cvt.u64.u32 	%rd7, %r29;
	add.s64 	%rd8, %rd6, %rd7;
	add.s64 	%rd9, %rd5, %rd8;
	mul.lo.s32 	%r30, %r25, 3;
	cvt.s64.s32 	%rd10, %r30;
	add.s64 	%rd11, %rd6, %rd10;
	add.s64 	%rd12, %rd5, %rd11;
	mul.lo.s32 	%r31, %r27, %r3;
	cvt.s64.s32 	%rd13, %r31;
	add.s64 	%rd14, %rd13, %rd7;
	add.s64 	%rd15, %rd5, %rd14;
	add.s64 	%rd16, %rd13, %rd10;
	add.s64 	%rd17, %rd5, %rd16;
	ld.global.u8 	%rs2, [%rd9];
	cvt.rn.f32.u16 	%f39, %rs2;
	ld.global.u8 	%rs3, [%rd12];
	cvt.rn.f32.u16 	%f40, %rs3;
	ld.global.u8 	%rs4, [%rd15];
	cvt.rn.f32.u16 	%f41, %rs4;
	ld.global.u8 	%rs5, [%rd17];
	cvt.rn.f32.u16 	%f42, %rs5;
	mul.f32 	%f43, %f38, %f42;
	fma.rn.f32 	%f44, %f37, %f41, %f43;
	fma.rn.f32 	%f45, %f36, %f40, %f44;
	fma.rn.f32 	%f63, %f35, %f39, %f45;
	ld.global.u8 	%rs6, [%rd9+1];
	cvt.rn.f32.u16 	%f46, %rs6;
	ld.global.u8 	%rs7, [%rd12+1];
	cvt.rn.f32.u16 	%f47, %rs7;
	ld.global.u8 	%rs8, [%rd15+1];
	cvt.rn.f32.u16 	%f48, %rs8;
	ld.global.u8 	%rs9, [%rd17+1];
	cvt.rn.f32.u16 	%f49, %rs9;
	mul.f32 	%f50, %f38, %f49;
	fma.rn.f32 	%f51, %f37, %f48, %f50;
	fma.rn.f32 	%f52, %f36, %f47, %f51;
	fma.rn.f32 	%f64, %f35, %f46, %f52;
	ld.global.u8 	%rs10, [%rd9+2];
	cvt.rn.f32.u16 	%f53, %rs10;
	ld.global.u8 	%rs11, [%rd12+2];
	cvt.rn.f32.u16 	%f54, %rs11;
	ld.global.u8 	%rs12, [%rd15+2];
	cvt.rn.f32.u16 	%f55, %rs12;
	ld.global.u8 	%rs13, [%rd17+2];
	cvt.rn.f32.u16 	%f56, %rs13;
	mul.f32 	%f57, %f38, %f56;
	fma.rn.f32 	%f58, %f37, %f55, %f57;
	fma.rn.f32 	%f59, %f36, %f54, %f58;
	fma.rn.f32 	%f65, %f35, %f53, %f59;
$L__BB0_3:
	div.rn.f32 	%f60, %f65, 0f437F0000;
	div.rn.f32 	%f61, %f64, 0f437F0000;
	div.rn.f32 	%f62, %f63, 0f437F0000;
	mul.lo.s32 	%r32, %r8, %r6;
	mul.lo.s32 	%r33, %r6, %r15;
	cvt.s64.s32 	%rd18, %r33;
	cvt.s64.s32 	%rd19, %r1;
	add.s64 	%rd20, %rd18, %rd19;
	cvta.to.global.u64 	%rd21, %rd2;
	shl.b64 	%rd22, %rd20, 2;
	add.s64 	%rd23, %rd21, %rd22;
	mul.wide.s32 	%rd24, %r32, 4;
	add.s64 	%rd25, %rd23, %rd24;
	add.s64 	%rd26, %rd25, %rd24;
	st.global.f32 	[%rd23], %f60;
	st.global.f32 	[%rd25], %f61;
	st.global.f32 	[%rd26], %f62;
$L__BB0_4:
	ret;

}


// ===== COMPILED SASS (sm_100) =====

	.target	sm_100

	.elftype	@"ET_EXEC"


//--------------------- .note.nv.tkinfo           --------------------------
	.section	.note.nv.tkinfo,"",@"SHT_NOTE"
	.sectionflags	@"SHF_NOTE_NV_TKINFO"
	.tkinfo
        /*0018*/ 	.word	0x00000002
        /*0030*/ 	.string	""
        /*0030*/ 	.string	"ptxas"
        /*0030*/ 	.string	"Cuda compilation tools, release 13.0, V13.0.88"
        /*0030*/ 	.string	"Build cuda_13.0.r13.0/compiler.36424714_0"
        /*0030*/ 	.string	"-arch sm_100 -m 64 "



//--------------------- .note.nv.cuinfo           --------------------------
	.section	.note.nv.cuinfo,"",@"SHT_NOTE"
	.sectionflags	@"SHF_NOTE_NV_CUINFO"
        /*0018*/ 	.short	0x0002
        /*001a*/ 	.short	0x0064
        /*001c*/ 	.short	0x0082
	.zero		2


//--------------------- .nv.info                  --------------------------
	.section	.nv.info,"",@"SHT_CUDA_INFO"
	.align	4


	//----- nvinfo : EIATTR_REGCOUNT
	.align		4
        /*0000*/ 	.byte	0x04, 0x2f
        /*0002*/ 	.short	(.L_1 - .L_0)
	.align		4
.L_0:
        /*0004*/ 	.word	index@(_Z17preprocess_kernelPhiiiPfiihPKf)
        /*0008*/ 	.word	0x0000001e


	//----- nvinfo : EIATTR_FRAME_SIZE
	.align		4
.L_1:
        /*000c*/ 	.byte	0x04, 0x11
        /*000e*/ 	.short	(.L_3 - .L_2)
	.align		4
.L_2:
        /*0010*/ 	.word	index@($__internal_0_$__cuda_sm3x_div_rn_noftz_f32_slowpath)
        /*0014*/ 	.word	0x00000000


	//----- nvinfo : EIATTR_FRAME_SIZE
	.align		4
.L_3:
        /*0018*/ 	.byte	0x04, 0x11
        /*001a*/ 	.short	(.L_5 - .L_4)
	.align		4
.L_4:
        /*001c*/ 	.word	index@(_Z17preprocess_kernelPhiiiPfiihPKf)
        /*0020*/ 	.word	0x00000000


	//----- nvinfo : EIATTR_MIN_STACK_SIZE
	.align		4
.L_5:
        /*0024*/ 	.byte	0x04, 0x12
        /*0026*/ 	.short	(.L_7 - .L_6)
	.align		4
.L_6:
        /*0028*/ 	.word	index@(_Z17preprocess_kernelPhiiiPfiihPKf)
        /*002c*/ 	.word	0x00000000
.L_7:


//--------------------- .nv.compat                --------------------------
	.section	.nv.compat,"",@"SHT_CUDA_COMPAT_INFO"
	.align	4
        /*0000*/ 	.byte	0x02, 0x09, 0x00, 0x00, 0x02, 0x02, 0x01, 0x00, 0x02, 0x05, 0x05, 0x00, 0x03, 0x07, 0x01, 0x01
        /*0010*/ 	.byte	0x02, 0x03, 0x00, 0x00, 0x02, 0x06, 0x01, 0x00, 0x04, 0x0b, 0x08, 0x00, 0x01, 0x00, 0x00, 0x00
        /*0020*/ 	.byte	0x00, 0x00, 0x00, 0x00


//--------------------- .nv.info._Z17preprocess_kernelPhiiiPfiihPKf --------------------------
	.section	.nv.info._Z17preprocess_kernelPhiiiPfiihPKf,"",@"SHT_CUDA_INFO"
	.sectionflags	@""
	.align	4


	//----- nvinfo : EIATTR_CUDA_API_VERSION
	.align		4
        /*0000*/ 	.byte	0x04, 0x37
        /*0002*/ 	.short	(.L_9 - .L_8)
.L_8:
        /*0004*/ 	.word	0x00000082


	//----- nvinfo : EIATTR_KPARAM_INFO
	.align		4
.L_9:
        /*0008*/ 	.byte	0x04, 0x17
        /*000a*/ 	.short	(.L_11 - .L_10)
.L_10:
        /*000c*/ 	.word	0x00000000
        /*0010*/ 	.short	0x0008
        /*0012*/ 	.short	0x0030
        /*0014*/ 	.byte	0x00, 0xf5, 0x21, 0x00


	//----- nvinfo : EIATTR_KPARAM_INFO
	.align		4
.L_11:
        /*0018*/ 	.byte	0x04, 0x17
        /*001a*/ 	.short	(.L_13 - .L_12)
.L_12:
        /*001c*/ 	.word	0x00000000
        /*0020*/ 	.short	0x0007
        /*0022*/ 	.short	0x0028
        /*0024*/ 	.byte	0x00, 0xf0, 0x05, 0x00


	//----- nvinfo : EIATTR_KPARAM_INFO
	.align		4
.L_13:
        /*0028*/ 	.byte	0x04, 0x17
        /*002a*/ 	.short	(.L_15 - .L_14)
.L_14:
        /*002c*/ 	.word	0x00000000
        /*0030*/ 	.short	0x0006
        /*0032*/ 	.short	0x0024
        /*0034*/ 	.byte	0x00, 0xf0, 0x11, 0x00


	//----- nvinfo : EIATTR_KPARAM_INFO
	.align		4
.L_15:
        /*0038*/ 	.byte	0x04, 0x17
        /*003a*/ 	.short	(.L_17 - .L_16)
.L_16:
        /*003c*/ 	.word	0x00000000
        /*0040*/ 	.short	0x0005
        /*0042*/ 	.short	0x0020
        /*0044*/ 	.byte	0x00, 0xf0, 0x11, 0x00


	//----- nvinfo : EIATTR_KPARAM_INFO
	.align		4
.L_17:
        /*0048*/ 	.byte	0x04, 0x17
        /*004a*/ 	.short	(.L_19 - .L_18)
.L_18:
        /*004c*/ 	.word	0x00000000
        /*0050*/ 	.short	0x0004
        /*0052*/ 	.short	0x0018
        /*0054*/ 	.byte	0x00, 0xf5, 0x21, 0x00


	//----- nvinfo : EIATTR_KPARAM_INFO
	.align		4
.L_19:
        /*0058*/ 	.byte	0x04, 0x17
        /*005a*/ 	.short	(.L_21 - .L_20)
.L_20:
        /*005c*/ 	.word	0x00000000
        /*0060*/ 	.short	0x0003
        /*0062*/ 	.short	0x0010
        /*0064*/ 	.byte	0x00, 0xf0, 0x11, 0x00


	//----- nvinfo : EIATTR_KPARAM_INFO
	.align		4
.L_21:
        /*0068*/ 	.byte	0x04, 0x17
        /*006a*/ 	.short	(.L_23 - .L_22)
.L_22:
        /*006c*/ 	.word	0x00000000
        /*0070*/ 	.short	0x0002
        /*0072*/ 	.short	0x000c
        /*0074*/ 	.byte	0x00, 0xf0, 0x11, 0x00


	//----- nvinfo : EIATTR_KPARAM_INFO
	.align		4
.L_23:
        /*0078*/ 	.byte	0x04, 0x17
        /*007a*/ 	.short	(.L_25 - .L_24)
.L_24:
        /*007c*/ 	.word	0x00000000
        /*0080*/ 	.short	0x0001
        /*0082*/ 	.short	0x0008
        /*0084*/ 	.byte	0x00, 0xf0, 0x11, 0x00


	//----- nvinfo : EIATTR_KPARAM_INFO
	.align		4
.L_25:
        /*0088*/ 	.byte	0x04, 0x17
        /*008a*/ 	.short	(.L_27 - .L_26)
.L_26:
        /*008c*/ 	.word	0x00000000
        /*0090*/ 	.short	0x0000
        /*0092*/ 	.short	0x0000
        /*0094*/ 	.byte	0x00, 0xf5, 0x21, 0x00


	//----- nvinfo : EIATTR_SPARSE_MMA_MASK
	.align		4
.L_27:
        /*0098*/ 	.byte	0x03, 0x50
        /*009a*/ 	.short	0x0000


	//----- nvinfo : EIATTR_MAXREG_COUNT
	.align		4
        /*009c*/ 	.byte	0x03, 0x1b
        /*009e*/ 	.short	0x00ff


	//----- nvinfo : EIATTR_MERCURY_ISA_VERSION
	.align		4
        /*00a0*/ 	.byte	0x03, 0x5f
        /*00a2*/ 	.short	0x0101


	//----- nvinfo : EIATTR_VRC_CTA_INIT_COUNT
	.align		4
        /*00a4*/ 	.byte	0x02, 0x4a
	.zero		1
	.zero		1


	//----- nvinfo : EIATTR_EXIT_INSTR_OFFSETS
	.align		4
        /*00a8*/ 	.byte	0x04, 0x1c
        /*00aa*/ 	.short	(.L_29 - .L_28)


	//   ....[0]....
.L_28:
        /*00ac*/ 	.word	0x000000c0


	//   ....[1]....
        /*00b0*/ 	.word	0x00000af0


	//----- nvinfo : EIATTR_CRS_STACK_SIZE
	.align		4
.L_29:
        /*00b4*/ 	.byte	0x04, 0x1e
        /*00b6*/ 	.short	(.L_31 - .L_30)
.L_30:
        /*00b8*/ 	.word	0x00000000


	//----- nvinfo : EIATTR_CBANK_PARAM_SIZE
	.align		4
.L_31:
        /*00bc*/ 	.byte	0x03, 0x19
        /*00be*/ 	.short	0x0038


	//----- nvinfo : EIATTR_PARAM_CBANK
	.align		4
        /*00c0*/ 	.byte	0x04, 0x0a
        /*00c2*/ 	.short	(.L_33 - .L_32)
	.align		4
.L_32:
        /*00c4*/ 	.word	index@(.nv.constant0._Z17preprocess_kernelPhiiiPfiihPKf)
        /*00c8*/ 	.short	0x0380
        /*00ca*/ 	.short	0x0038


	//----- nvinfo : EIATTR_SW_WAR
	.align		4
.L_33:
        /*00cc*/ 	.byte	0x04, 0x36
        /*00ce*/ 	.short	(.L_35 - .L_34)
.L_34:
        /*00d0*/ 	.word	0x00000008
.L_35:


//--------------------- .nv.callgraph             --------------------------
	.section	.nv.callgraph,"",@"SHT_CUDA_CALLGRAPH"
	.align	4
	.sectionentsize	8
	.align		4
        /*0000*/ 	.word	0x00000000
	.align		4
        /*0004*/ 	.word	0xffffffff
	.align		4
        /*0008*/ 	.word	0x00000000
	.align		4
        /*000c*/ 	.word	0xfffffffe
	.align		4
        /*0010*/ 	.word	0x00000000
	.align		4
        /*0014*/ 	.word	0xfffffffd
	.align		4
        /*0018*/ 	.word	0x00000000
	.align		4
        /*001c*/ 	.word	0xfffffffc


//--------------------- .text._Z17preprocess_kernelPhiiiPfiihPKf --------------------------
	.section	.text._Z17preprocess_kernelPhiiiPfiihPKf,"ax",@progbits
	.align	128
        .global         _Z17preprocess_kernelPhiiiPfiihPKf
        .type           _Z17preprocess_kernelPhiiiPfiihPKf,@function
        .size           _Z17preprocess_kernelPhiiiPfiihPKf,(.L_x_20 - _Z17preprocess_kernelPhiiiPfiihPKf)
        .other          _Z17preprocess_kernelPhiiiPfiihPKf,@"STO_CUDA_ENTRY STV_DEFAULT"
_Z17preprocess_kernelPhiiiPfiihPKf:
.text._Z17preprocess_kernelPhiiiPfiihPKf:
[----:B------:R-:W-:Y:S01]  /*0000*/  LDC R1, c[0x0][0x37c] ;  /* 0x0000df00ff017b82 */ /* 0x000fe20000000800 */
[----:B------:R-:W0:Y:S07]  /*0010*/  S2R R9, SR_TID.Y ;  /* 0x0000000000097919 */ /* 0x000e2e0000002200 */
[----:B------:R-:W1:Y:S01]  /*0020*/  LDC R3, c[0x0][0x360] ;  /* 0x0000d800ff037b82 */ /* 0x000e620000000800 */
[----:B------:R-:W2:Y:S01]  /*0030*/  LDCU.64 UR6, c[0x0][0x3a0] ;  /* 0x00007400ff0677ac */ /* 0x000ea20008000a00 */
[----:B------:R-:W1:Y:S06]  /*0040*/  S2R R8, SR_TID.X ;  /* 0x0000000000087919 */ /* 0x000e6c0000002100 */
[----:B------:R-:W0:Y:S08]  /*0050*/  S2UR UR5, SR_CTAID.Y ;  /* 0x00000000000579c3 */ /* 0x000e300000002600 */
[----:B------:R-:W0:Y:S08]  /*0060*/  LDC R0, c[0x0][0x364] ;  /* 0x0000d900ff007b82 */ /* 0x000e300000000800 */
[----:B------:R-:W1:Y:S01]  /*0070*/  S2UR UR4, SR_CTAID.X ;  /* 0x00000000000479c3 */ /* 0x000e620000002500 */
[----:B0-----:R-:W-:-:S05]  /*0080*/  IMAD R9, R0, UR5, R9 ;  /* 0x0000000500097c24 */ /* 0x001fca000f8e0209 */
[----:B--2---:R-:W-:Y:S01]  /*0090*/  ISETP.GE.AND P0, PT, R9, UR7, PT ;  /* 0x0000000709007c0c */ /* 0x004fe2000bf06270 */
[----:B-1----:R-:W-:-:S05]  /*00a0*/  IMAD R8, R3, UR4, R8 ;  /* 0x0000000403087c24 */ /* 0x002fca000f8e0208 */
[----:B------:R-:W-:-:S13]  /*00b0*/  ISETP.GE.OR P0, PT, R8, UR6, P0 ;  /* 0x0000000608007c0c */ /* 0x000fda0008706670 */
[----:B------:R-:W-:Y:S05]  /*00c0*/  @P0 EXIT ;  /* 0x000000000000094d */ /* 0x000fea0003800000 */
[----:B------:R-:W0:Y:S01]  /*00d0*/  LDC.64 R4, c[0x0][0x3b0] ;  /* 0x0000ec00ff047b82 */ /* 0x000e220000000a00 */
[----:B------:R-:W0:Y:S01]  /*00e0*/  LDCU.64 UR4, c[0x0][0x358] ;  /* 0x00006b00ff0477ac */ /* 0x000e220008000a00 */
[----:B------:R-:W-:-:S06]  /*00f0*/  I2FP.F32.U32 R11, R9 ;  /* 0x00000009000b7245 */ /* 0x000fcc0000201000 */
[----:B------:R-:W1:Y:S08]  /*0100*/  LDC R3, c[0x0][0x38c] ;  /* 0x0000e300ff037b82 */ /* 0x000e700000000800 */
[----:B------:R-:W2:Y:S01]  /*0110*/  LDC R2, c[0x0][0x390] ;  /* 0x0000e400ff027b82 */ /* 0x000ea20000000800 */
[----:B------:R-:W-:Y:S01]  /*0120*/  I2FP.F32.S32 R7, R8 ;  /* 0x0000000800077245 */ /* 0x000fe20000201400 */
[----:B------:R-:W3:Y:S01]  /*0130*/  LDCU.U8 UR6, c[0x0][0x3a8] ;  /* 0x00007500ff0677ac */ /* 0x000ee20008000000 */
[----:B0-----:R-:W4:Y:S04]  /*0140*/  LDG.E R6, desc[UR4][R4.64+0x4] ;  /* 0x0000040404067981 */ /* 0x001f28000c1e1900 */
[----:B------:R-:W5:Y:S04]  /*0150*/  LDG.E R12, desc[UR4][R4.64+0x10] ;  /* 0x00001004040c7981 */ /* 0x000f68000c1e1900 */
[----:B------:R-:W3:Y:S04]  /*0160*/  LDG.E R0, desc[UR4][R4.64] ;  /* 0x0000000404007981 */ /* 0x000ee8000c1e1900 */
[----:B------:R-:W2:Y:S04]  /*0170*/  LDG.E R10, desc[UR4][R4.64+0xc] ;  /* 0x00000c04040a7981 */ /* 0x000ea8000c1e1900 */
[----:B------:R-:W2:Y:S04]  /*0180*/  LDG.E R15, desc[UR4][R4.64+0x8] ;  /* 0x00000804040f7981 */ /* 0x000ea8000c1e1900 */
[----:B------:R1:W2:Y:S01]  /*0190*/  LDG.E R17, desc[UR4][R4.64+0x14] ;  /* 0x0000140404117981 */ /* 0x0002a2000c1e1900 */
[----:B------:R-:W-:Y:S01]  /*01a0*/  BSSY.RECONVERGENT B0, `(.L_x_0) ;  /* 0x000005f000007945 */ /* 0x000fe20003800200 */
[----:B-1----:R-:W-:Y:S01]  /*01b0*/  I2FP.F32.S32 R5, R3 ;  /* 0x0000000300057245 */ /* 0x002fe20000201400 */
[----:B----4-:R-:W-:Y:S01]  /*01c0*/  FMUL R13, R6, R11 ;  /* 0x0000000b060d7220 */ /* 0x010fe20000400000 */
[----:B-----5:R-:W-:-:S03]  /*01d0*/  FMUL R12, R11, R12 ;  /* 0x0000000c0b0c7220 */ /* 0x020fc60000400000 */
[----:B---3--:R-:W-:Y:S01]  /*01e0*/  FFMA R0, R0, R7, R13 ;  /* 0x0000000700007223 */ /* 0x008fe2000000000d */
[----:B--2---:R-:W-:Y:S01]  /*01f0*/  FFMA R10, R7, R10, R12 ;  /* 0x0000000a070a7223 */ /* 0x004fe2000000000c */
[----:B------:R-:W-:Y:S02]  /*0200*/  IMAD.MOV.U32 R7, RZ, RZ, 0x3b808081 ;  /* 0x3b808081ff077424 */ /* 0x000fe400078e00ff */
[----:B------:R-:W-:Y:S01]  /*0210*/  FADD R0, R0, R15 ;  /* 0x0000000f00007221 */ /* 0x000fe20000000000 */
[----:B------:R-:W-:-:S03]  /*0220*/  FADD R10, R10, R17 ;  /* 0x000000110a0a7221 */ /* 0x000fc60000000000 */
[----:B------:R-:W-:Y:S01]  /*0230*/  FADD R16, R0, 0.5 ;  /* 0x3f00000000107421 */ /* 0x000fe20000000000 */
[----:B------:R-:W-:Y:S01]  /*0240*/  I2FP.F32.S32 R0, R2 ;  /* 0x0000000200007245 */ /* 0x000fe20000201400 */
[----:B------:R-:W-:Y:S01]  /*0250*/  FADD R15, R10, 0.5 ;  /* 0x3f0000000a0f7421 */ /* 0x000fe20000000000 */
[----:B------:R-:W-:Y:S02]  /*0260*/  IMAD.MOV.U32 R10, RZ, RZ, 0x437f0000 ;  /* 0x437f0000ff0a7424 */ /* 0x000fe400078e00ff */
[C---:B------:R-:W-:Y:S02]  /*0270*/  FSETP.GEU.AND P0, PT, R16.reuse, R5, PT ;  /* 0x000000051000720b */ /* 0x040fe40003f0e000 */
[----:B------:R-:W-:Y:S02]  /*0280*/  I2FP.F32.U32 R5, UR6 ;  /* 0x0000000600057c45 */ /* 0x000fe40008201000 */
[----:B------:R-:W-:Y:S01]  /*0290*/  FSETP.GEU.AND P1, PT, R15, R0, PT ;  /* 0x000000000f00720b */ /* 0x000fe20003f2e000 */
[----:B------:R-:W-:Y:S01]  /*02a0*/  FFMA R0, R7, -R10, 1 ;  /* 0x3f80000007007423 */ /* 0x000fe2000000080a */
[----:B------:R-:W-:Y:S01]  /*02b0*/  FSETP.GE.AND P0, PT, R16, -1, !P0 ;  /* 0xbf8000001000780b */ /* 0x000fe20004706000 */
[--C-:B------:R-:W-:Y:S01]  /*02c0*/  IMAD.MOV.U32 R11, RZ, RZ, R5.reuse ;  /* 0x000000ffff0b7224 */ /* 0x100fe200078e0005 */
[----:B------:R-:W-:Y:S01]  /*02d0*/  FSETP.GE.AND P1, PT, R15, -1, !P1 ;  /* 0xbf8000000f00780b */ /* 0x000fe20004f26000 */
[----:B------:R-:W-:Y:S01]  /*02e0*/  FFMA R0, R0, R7, 0.0039215688593685626984 ;  /* 0x3b80808100007423 */ /* 0x000fe20000000007 */
[----:B------:R-:W-:-:S02]  /*02f0*/  IMAD.MOV.U32 R7, RZ, RZ, R5 ;  /* 0x000000ffff077224 */ /* 0x000fc400078e0005 */
[----:B------:R-:W-:-:S13]  /*0300*/  PLOP3.LUT P0, PT, P0, P1, PT, 0x80, 0x8 ;  /* 0x000000000008781c */ /* 0x000fda0000703070 */
[----:B------:R-:W-:Y:S05]  /*0310*/  @!P0 BRA `(.L_x_1) ;  /* 0x00000004001c8947 */ /* 0x000fea0003800000 */
[----:B------:R-:W0:Y:S01]  /*0320*/  F2I.FLOOR.NTZ R17, R16 ;  /* 0x0000001000117305 */ /* 0x000e220000207100 */
[----:B------:R-:W1:Y:S01]  /*0330*/  LDCU UR6, c[0x0][0x388] ;  /* 0x00007100ff0677ac */ /* 0x000e620008000800 */
[----:B------:R-:W-:Y:S02]  /*0340*/  VIADD R4, R3, 0xffffffff ;  /* 0xffffffff03047836 */ /* 0x000fe40000000000 */
[----:B------:R-:W-:Y:S01]  /*0350*/  VIADD R3, R2, 0xffffffff ;  /* 0xffffffff02037836 */ /* 0x000fe20000000000 */
[----:B------:R-:W2:Y:S03]  /*0360*/  LDCU.64 UR8, c[0x0][0x380] ;  /* 0x00007000ff0877ac */ /* 0x000ea60008000a00 */
[----:B------:R-:W3:Y:S01]  /*0370*/  F2I.FLOOR.NTZ R18, R15 ;  /* 0x0000000f00127305 */ /* 0x000ee20000207100 */
[----:B0-----:R-:W-:-:S04]  /*0380*/  VIMNMX.RELU R17, PT, PT, R17, R4, PT ;  /* 0x0000000411117248 */ /* 0x001fc80003fe1100 */
[C---:B------:R-:W-:Y:S01]  /*0390*/  VIADDMNMX R4, R17.reuse, 0x1, R4, PT ;  /* 0x0000000111047846 */ /* 0x040fe20003800104 */
[----:B------:R-:W-:Y:S01]  /*03a0*/  IMAD R7, R17, 0x3, RZ ;  /* 0x0000000311077824 */ /* 0x000fe200078e02ff */
[----:B---3--:R-:W-:-:S03]  /*03b0*/  VIMNMX.RELU R18, PT, PT, R18, R3, PT ;  /* 0x0000000312127248 */ /* 0x008fc60003fe1100 */
[----:B------:R-:W-:Y:S01]  /*03c0*/  IMAD R5, R4, 0x3, RZ ;  /* 0x0000000304057824 */ /* 0x000fe200078e02ff */
[C---:B------:R-:W-:Y:S01]  /*03d0*/  VIADDMNMX R3, R18.reuse, 0x1, R3, PT ;  /* 0x0000000112037846 */ /* 0x040fe20003800103 */
[----:B-1----:R-:W-:-:S03]  /*03e0*/  IMAD R6, R18, UR6, RZ ;  /* 0x0000000612067c24 */ /* 0x002fc6000f8e02ff */
[----:B------:R-:W-:Y:S01]  /*03f0*/  SHF.R.S32.HI R13, RZ, 0x1f, R5 ;  /* 0x0000001fff0d7819 */ /* 0x000fe20000011405 */
[----:B------:R-:W-:Y:S01]  /*0400*/  IMAD R2, R3, UR6, RZ ;  /* 0x0000000603027c24 */ /* 0x000fe2000f8e02ff */
[----:B------:R-:W-:-:S04]  /*0410*/  SHF.R.S32.HI R20, RZ, 0x1f, R6 ;  /* 0x0000001fff147819 */ /* 0x000fc80000011406 */
[----:B------:R-:W-:Y:S02]  /*0420*/  SHF.R.S32.HI R12, RZ, 0x1f, R2 ;  /* 0x0000001fff0c7819 */ /* 0x000fe40000011402 */
[C---:B--2---:R-:W-:Y:S02]  /*0430*/  IADD3 R26, P2, P3, R2.reuse, UR8, R5 ;  /* 0x00000008021a7c10 */ /* 0x044fe4000fb5e005 */
[----:B------:R-:W-:Y:S02]  /*0440*/  IADD3 R2, P0, P1, R2, UR8, R7 ;  /* 0x0000000802027c10 */ /* 0x000fe4000f91e007 */
[----:B------:R-:W-:Y:S02]  /*0450*/  IADD3.X R27, PT, PT, R12, UR9, R13, P2, P3 ;  /* 0x000000090c1b7c10 */ /* 0x000fe400097e640d */
[----:B------:R-:W-:Y:S02]  /*0460*/  IADD3 R4, P2, P3, R6, UR8, R5 ;  /* 0x0000000806047c10 */ /* 0x000fe4000fb5e005 */
[----:B------:R-:W-:Y:S01]  /*0470*/  IADD3.X R3, PT, PT, R12, UR9, RZ, P0, P1 ;  /* 0x000000090c037c10 */ /* 0x000fe200087e24ff */
[----:B------:R-:W2:Y:S01]  /*0480*/  LDG.E.U8 R11, desc[UR4][R26.64] ;  /* 0x000000041a0b7981 */ /* 0x000ea2000c1e1100 */
[----:B------:R-:W-:-:S03]  /*0490*/  IADD3.X R5, PT, PT, R20, UR9, R13, P2, P3 ;  /* 0x0000000914057c10 */ /* 0x000fc600097e640d */
[----:B------:R-:W3:Y:S01]  /*04a0*/  LDG.E.U8 R12, desc[UR4][R26.64+0x1] ;  /* 0x000001041a0c7981 */ /* 0x000ee2000c1e1100 */
[----:B------:R-:W-:-:S03]  /*04b0*/  IADD3 R6, P0, P1, R6, UR8, R7 ;  /* 0x0000000806067c10 */ /* 0x000fc6000f91e007 */
[----:B------:R-:W4:Y:S01]  /*04c0*/  LDG.E.U8 R19, desc[UR4][R26.64+0x2] ;  /* 0x000002041a137981 */ /* 0x000f22000c1e1100 */
[----:B------:R-:W-:-:S03]  /*04d0*/  IADD3.X R7, PT, PT, R20, UR9, RZ, P0, P1 ;  /* 0x0000000914077c10 */ /* 0x000fc600087e24ff */
[----:B------:R-:W5:Y:S04]  /*04e0*/  LDG.E.U8 R14, desc[UR4][R2.64] ;  /* 0x00000004020e7981 */ /* 0x000f68000c1e1100 */
[----:B------:R-:W5:Y:S04]  /*04f0*/  LDG.E.U8 R13, desc[UR4][R2.64+0x1] ;  /* 0x00000104020d7981 */ /* 0x000f68000c1e1100 */
[----:B------:R0:W5:Y:S04]  /*0500*/  LDG.E.U8 R22, desc[UR4][R2.64+0x2] ;  /* 0x0000020402167981 */ /* 0x000168000c1e1100 */
[----:B------:R-:W5:Y:S04]  /*0510*/  LDG.E.U8 R21, desc[UR4][R4.64] ;  /* 0x0000000404157981 */ /* 0x000f68000c1e1100 */
[----:B------:R-:W5:Y:S04]  /*0520*/  LDG.E.U8 R20, desc[UR4][R4.64+0x1] ;  /* 0x0000010404147981 */ /* 0x000f68000c1e1100 */
[----:B------:R1:W5:Y:S04]  /*0530*/  LDG.E.U8 R24, desc[UR4][R4.64+0x2] ;  /* 0x0000020404187981 */ /* 0x000368000c1e1100 */
[----:B------:R-:W5:Y:S04]  /*0540*/  LDG.E.U8 R23, desc[UR4][R6.64] ;  /* 0x0000000406177981 */ /* 0x000f68000c1e1100 */
[----:B------:R-:W5:Y:S04]  /*0550*/  LDG.E.U8 R25, desc[UR4][R6.64+0x1] ;  /* 0x0000010406197981 */ /* 0x000f68000c1e1100 */
[----:B------:R3:W5:Y:S01]  /*0560*/  LDG.E.U8 R26, desc[UR4][R6.64+0x2] ;  /* 0x00000204061a7981 */ /* 0x000762000c1e1100 */
[----:B------:R-:W-:-:S02]  /*0570*/  I2FP.F32.U32 R18, R18 ;  /* 0x0000001200127245 */ /* 0x000fc40000201000 */
[----:B------:R-:W-:-:S03]  /*0580*/  I2FP.F32.U32 R17, R17 ;  /* 0x0000001100117245 */ /* 0x000fc60000201000 */
[----:B------:R-:W-:Y:S02]  /*0590*/  FADD R18, R15, -R18 ;  /* 0x800000120f127221 */ /* 0x000fe40000000000 */
[----:B------:R-:W-:Y:S02]  /*05a0*/  FADD R17, R16, -R17 ;  /* 0x8000001110117221 */ /* 0x000fe40000000000 */
[C---:B0-----:R-:W-:Y:S02]  /*05b0*/  FADD R2, -R18.reuse, 1 ;  /* 0x3f80000012027421 */ /* 0x041fe40000000100 */
[----:B------:R-:W-:Y:S01]  /*05c0*/  FMUL R15, R18, R17 ;  /* 0x00000011120f7220 */ /* 0x000fe20000400000 */
[C---:B------:R-:W-:Y:S01]  /*05d0*/  FADD R27, -R17.reuse, 1 ;  /* 0x3f800000111b7421 */ /* 0x040fe20000000100 */
[----:B------:R-:W-:-:S03]  /*05e0*/  FMUL R3, R17, R2 ;  /* 0x0000000211037220 */ /* 0x000fc60000400000 */
[-C--:B-1----:R-:W-:Y:S01]  /*05f0*/  FMUL R4, R18, R27.reuse ;  /* 0x0000001b12047220 */ /* 0x082fe20000400000 */
[----:B------:R-:W-:Y:S01]  /*0600*/  FMUL R2, R2, R27 ;  /* 0x0000001b02027220 */ /* 0x000fe20000400000 */
[----:B--2---:R-:W-:Y:S02]  /*0610*/  I2FP.F32.U32 R16, R11 ;  /* 0x0000000b00107245 */ /* 0x004fe40000201000 */
[----:B---3--:R-:W-:-:S03]  /*0620*/  I2FP.F32.U32 R12, R12 ;  /* 0x0000000c000c7245 */ /* 0x008fc60000201000 */
[C---:B------:R-:W-:Y:S01]  /*0630*/  FMUL R7, R15.reuse, R16 ;  /* 0x000000100f077220 */ /* 0x040fe20000400000 */
[----:B----4-:R-:W-:Y:S02]  /*0640*/  I2FP.F32.U32 R6, R19 ;  /* 0x0000001300067245 */ /* 0x010fe40000201000 */
[----:B-----5:R-:W-:Y:S01]  /*0650*/  I2FP.F32.U32 R5, R14 ;  /* 0x0000000e00057245 */ /* 0x020fe20000201000 */
[C---:B------:R-:W-:Y:S02]  /*0660*/  FMUL R14, R15.reuse, R12 ;  /* 0x0000000c0f0e7220 */ /* 0x040fe40000400000 */
[----:B------:R-:W-:Y:S01]  /*0670*/  FMUL R16, R15, R6 ;  /* 0x000000060f107220 */ /* 0x000fe20000400000 */
[----:B------:R-:W-:Y:S01]  /*0680*/  I2FP.F32.U32 R13, R13 ;  /* 0x0000000d000d7245 */ /* 0x000fe20000201000 */
[----:B------:R-:W-:Y:S01]  /*0690*/  FFMA R12, R4, R5, R7 ;  /* 0x00000005040c7223 */ /* 0x000fe20000000007 */
[----:B------:R-:W-:-:S03]  /*06a0*/  I2FP.F32.U32 R11, R22 ;  /* 0x00000016000b7245 */ /* 0x000fc60000201000 */
[C---:B------:R-:W-:Y:S01]  /*06b0*/  FFMA R13, R4.reuse, R13, R14 ;  /* 0x0000000d040d7223 */ /* 0x040fe2000000000e */
[----:B------:R-:W-:Y:S01]  /*06c0*/  I2FP.F32.U32 R6, R21 ;  /* 0x0000001500067245 */ /* 0x000fe20000201000 */
[----:B------:R-:W-:Y:S01]  /*06d0*/  FFMA R16, R4, R11, R16 ;  /* 0x0000000b04107223 */ /* 0x000fe20000000010 */
[----:B------:R-:W-:-:S03]  /*06e0*/  I2FP.F32.U32 R20, R20 ;  /* 0x0000001400147245 */ /* 0x000fc60000201000 */
[C---:B------:R-:W-:Y:S01]  /*06f0*/  FFMA R5, R3.reuse, R6, R12 ;  /* 0x0000000603057223 */ /* 0x040fe2000000000c */
[----:B------:R-:W-:Y:S01]  /*0700*/  I2FP.F32.U32 R24, R24 ;  /* 0x0000001800187245 */ /* 0x000fe20000201000 */
[----:B------:R-:W-:Y:S01]  /*0710*/  FFMA R20, R3, R20, R13 ;  /* 0x0000001403147223 */ /* 0x000fe2000000000d */
[----:B------:R-:W-:-:S03]  /*0720*/  I2FP.F32.U32 R23, R23 ;  /* 0x0000001700177245 */ /* 0x000fc60000201000 */
[----:B------:R-:W-:Y:S01]  /*0730*/  FFMA R16, R3, R24, R16 ;  /* 0x0000001803107223 */ /* 0x000fe20000000010 */
[----:B------:R-:W-:Y:S01]  /*0740*/  I2FP.F32.U32 R25, R25 ;  /* 0x0000001900197245 */ /* 0x000fe20000201000 */
[----:B------:R-:W-:Y:S01]  /*0750*/  FFMA R5, R2, R23, R5 ;  /* 0x0000001702057223 */ /* 0x000fe20000000005 */
[----:B------:R-:W-:-:S03]  /*0760*/  I2FP.F32.U32 R11, R26 ;  /* 0x0000001a000b7245 */ /* 0x000fc60000201000 */
[C---:B------:R-:W-:Y:S02]  /*0770*/  FFMA R7, R2.reuse, R25, R20 ;  /* 0x0000001902077223 */ /* 0x040fe40000000014 */
[----:B------:R-:W-:-:S07]  /*0780*/  FFMA R11, R2, R11, R16 ;  /* 0x0000000b020b7223 */ /* 0x000fce0000000010 */
.L_x_1:
[----:B------:R-:W-:Y:S05]  /*0790*/  BSYNC.RECONVERGENT B0 ;  /* 0x0000000000007941 */ /* 0x000fea0003800200 */
.L_x_0:
[----:B------:R-:W0:Y:S01]  /*07a0*/  FCHK P0, R11, 255 ;  /* 0x437f00000b007902 */ /* 0x000e220000000000 */
[----:B------:R-:W-:Y:S01]  /*07b0*/  FFMA R2, R0, R11, RZ ;  /* 0x0000000b00027223 */ /* 0x000fe200000000ff */
[----:B------:R-:W-:Y:S03]  /*07c0*/  BSSY.RECONVERGENT B0, `(.L_x_2) ;  /* 0x0000008000007945 */ /* 0x000fe60003800200 */
[----:B------:R-:W-:-:S04]  /*07d0*/  FFMA R3, R2, -255, R11 ;  /* 0xc37f000002037823 */ /* 0x000fc8000000000b */
[----:B------:R-:W-:Y:S01]  /*07e0*/  FFMA R2, R0, R3, R2 ;  /* 0x0000000300027223 */ /* 0x000fe20000000002 */
[----:B0-----:R-:W-:Y:S06]  /*07f0*/  @!P0 BRA `(.L_x_3) ;  /* 0x0000000000108947 */ /* 0x001fec0003800000 */
[----:B------:R-:W-:Y:S01]  /*0800*/  IMAD.MOV.U32 R3, RZ, RZ, R11 ;  /* 0x000000ffff037224 */ /* 0x000fe200078e000b */
[----:B------:R-:W-:-:S07]  /*0810*/  MOV R6, 0x830 ;  /* 0x0000083000067802 */ /* 0x000fce0000000f00 */
[----:B------:R-:W-:Y:S05]  /*0820*/  CALL.REL.NOINC `($__internal_0_$__cuda_sm3x_div_rn_noftz_f32_slowpath) ;  /* 0x0000000000b47944 */ /* 0x000fea0003c00000 */
[----:B------:R-:W-:-:S07]  /*0830*/  IMAD.MOV.U32 R2, RZ, RZ, R0 ;  /* 0x000000ffff027224 */ /* 0x000fce00078e0000 */
.L_x_3:
[----:B------:R-:W-:Y:S05]  /*0840*/  BSYNC.RECONVERGENT B0 ;  /* 0x0000000000007941 */ /* 0x000fea0003800200 */
.L_x_2:
[----:B------:R-:W-:Y:S01]  /*0850*/  IMAD.MOV.U32 R3, RZ, RZ, 0x3b808081 ;  /* 0x3b808081ff037424 */ /* 0x000fe200078e00ff */
[----:B------:R-:W0:Y:S01]  /*0860*/  FCHK P0, R7, 255 ;  /* 0x437f000007007902 */ /* 0x000e220000000000 */
[----:B------:R-:W-:Y:S02]  /*0870*/  BSSY.RECONVERGENT B0, `(.L_x_4) ;  /* 0x000000b000007945 */ /* 0x000fe40003800200 */
[----:B------:R-:W-:-:S04]  /*0880*/  FFMA R0, R3, -R10, 1 ;  /* 0x3f80000003007423 */ /* 0x000fc8000000080a */
[----:B------:R-:W-:-:S04]  /*0890*/  FFMA R0, R0, R3, 0.0039215688593685626984 ;  /* 0x3b80808100007423 */ /* 0x000fc80000000003 */
[----:B------:R-:W-:-:S04]  /*08a0*/  FFMA R4, R0, R7, RZ ;  /* 0x0000000700047223 */ /* 0x000fc800000000ff */
[----:B------:R-:W-:-:S04]  /*08b0*/  FFMA R3, R4, -255, R7 ;  /* 0xc37f000004037823 */ /* 0x000fc80000000007 */
[----:B------:R-:W-:Y:S01]  /*08c0*/  FFMA R4, R0, R3, R4 ;  /* 0x0000000300047223 */ /* 0x000fe20000000004 */
[----:B0-----:R-:W-:Y:S06]  /*08d0*/  @!P0 BRA `(.L_x_5) ;  /* 0x0000000000108947 */ /* 0x001fec0003800000 */
[----:B------:R-:W-:Y:S01]  /*08e0*/  IMAD.MOV.U32 R3, RZ, RZ, R7 ;  /* 0x000000ffff037224 */ /* 0x000fe200078e0007 */
[----:B------:R-:W-:-:S07]  /*08f0*/  MOV R6, 0x910 ;  /* 0x0000091000067802 */ /* 0x000fce0000000f00 */
[----:B------:R-:W-:Y:S05]  /*0900*/  CALL.REL.NOINC `($__internal_0_$__cuda_sm3x_div_rn_noftz_f32_slowpath) ;  /* 0x00000000007c7944 */ /* 0x000fea0003c00000 */
[----:B------:R-:W-:-:S07]  /*0910*/  IMAD.MOV.U32 R4, RZ, RZ, R0 ;  /* 0x000000ffff047224 */ /* 0x000fce00078e0000 */
.L_x_5:
[----:B------:R-:W-:Y:S05]  /*0920*/  BSYNC.RECONVERGENT B0 ;  /* 0x0000000000007941 */ /* 0x000fea0003800200 */
.L_x_4:
[----:B------:R-:W-:Y:S01]  /*0930*/  HFMA2 R3, -RZ, RZ, 0.9375, -7.688999176025390625e-06 ;  /* 0x3b808081ff037431 */ /* 0x000fe200000001ff */
[----:B------:R-:W0:Y:S01]  /*0940*/  FCHK P0, R5, 255 ;  /* 0x437f000005007902 */ /* 0x000e220000000000 */
[----:B------:R-:W-:Y:S03]  /*0950*/  BSSY.RECONVERGENT B0, `(.L_x_6) ;  /* 0x000000b000007945 */ /* 0x000fe60003800200 */
        /* <DEDUP_REMOVED lines=10> */
.L_x_7:
[----:B------:R-:W-:Y:S05]  /*0a00*/  BSYNC.RECONVERGENT B0 ;  /* 0x0000000000007941 */ /* 0x000fea0003800200 */
.L_x_6:
[----:B------:R-:W0:Y:S01]  /*0a10*/  LDC.64 R10, c[0x0][0x3a0] ;  /* 0x0000e800ff0a7b82 */ /* 0x000e220000000a00 */
[----:B------:R-:W1:Y:S01]  /*0a20*/  LDCU.64 UR6, c[0x0][0x398] ;  /* 0x00007300ff0677ac */ /* 0x000e620008000a00 */
[----:B------:R-:W-:Y:S01]  /*0a30*/  SHF.R.S32.HI R0, RZ, 0x1f, R8 ;  /* 0x0000001fff007819 */ /* 0x000fe20000011408 */
[-C--:B0-----:R-:W-:Y:S02]  /*0a40*/  IMAD R9, R9, R10.reuse, RZ ;  /* 0x0000000a09097224 */ /* 0x081fe400078e02ff */
[----:B------:R-:W-:-:S03]  /*0a50*/  IMAD R11, R11, R10, RZ ;  /* 0x0000000a0b0b7224 */ /* 0x000fc600078e02ff */
[----:B------:R-:W-:-:S04]  /*0a60*/  IADD3 R8, P0, PT, R8, R9, RZ ;  /* 0x0000000908087210 */ /* 0x000fc80007f1e0ff */
[----:B------:R-:W-:Y:S02]  /*0a70*/  LEA.HI.X.SX32 R9, R9, R0, 0x1, P0 ;  /* 0x0000000009097211 */ /* 0x000fe400000f0eff */
[----:B-1----:R-:W-:-:S04]  /*0a80*/  LEA R6, P0, R8, UR6, 0x2 ;  /* 0x0000000608067c11 */ /* 0x002fc8000f8010ff */
[----:B------:R-:W-:-:S03]  /*0a90*/  LEA.HI.X R7, R8, UR7, R9, 0x2, P0 ;  /* 0x0000000708077c11 */ /* 0x000fc600080f1409 */
[C---:B------:R-:W-:Y:S02]  /*0aa0*/  IMAD.WIDE R8, R11.reuse, 0x4, R6 ;  /* 0x000000040b087825 */ /* 0x040fe400078e0206 */
[----:B------:R-:W-:Y:S04]  /*0ab0*/  STG.E desc[UR4][R6.64], R2 ;  /* 0x0000000206007986 */ /* 0x000fe8000c101904 */
[----:B------:R-:W-:Y:S01]  /*0ac0*/  STG.E desc[UR4][R8.64], R4 ;  /* 0x0000000408007986 */ /* 0x000fe2000c101904 */
[----:B------:R-:W-:-:S05]  /*0ad0*/  IMAD.WIDE R10, R11, 0x4, R8 ;  /* 0x000000040b0a7825 */ /* 0x000fca00078e0208 */
[----:B------:R-:W-:Y:S01]  /*0ae0*/  STG.E desc[UR4][R10.64], R3 ;  /* 0x000000030a007986 */ /* 0x000fe2000c101904 */
[----:B------:R-:W-:Y:S05]  /*0af0*/  EXIT ;  /* 0x000000000000794d */ /* 0x000fea0003800000 */
        .weak           $__internal_0_$__cuda_sm3x_div_rn_noftz_f32_slowpath
        .type           $__internal_0_$__cuda_sm3x_div_rn_noftz_f32_slowpath,@function
        .size           $__internal_0_$__cuda_sm3x_div_rn_noftz_f32_slowpath,(.L_x_20 - $__internal_0_$__cuda_sm3x_div_rn_noftz_f32_slowpath)
$__internal_0_$__cuda_sm3x_div_rn_noftz_f32_slowpath:
[----:B------:R-:W-:Y:S01]  /*0b00*/  SHF.R.U32.HI R12, RZ, 0x17, R10 ;  /* 0x00000017ff0c7819 */ /* 0x000fe2000001160a */
[----:B------:R-:W-:Y:S01]  /*0b10*/  BSSY.RECONVERGENT B1, `(.L_x_8) ;  /* 0x0000064000017945 */ /* 0x000fe20003800200 */
[----:B------:R-:W-:Y:S01]  /*0b20*/  SHF.R.U32.HI R0, RZ, 0x17, R3 ;  /* 0x00000017ff007819 */ /* 0x000fe20000011603 */
[----:B------:R-:W-:Y:S01]  /*0b30*/  IMAD.MOV.U32 R14, RZ, RZ, 0x437f0000 ;  /* 0x437f0000ff0e7424 */ /* 0x000fe200078e00ff */
[----:B------:R-:W-:Y:S02]  /*0b40*/  LOP3.LUT R12, R12, 0xff, RZ, 0xc0, !PT ;  /* 0x000000ff0c0c7812 */ /* 0x000fe400078ec0ff */
[----:B------:R-:W-:-:S03]  /*0b50*/  LOP3.LUT R16, R0, 0xff, RZ, 0xc0, !PT ;  /* 0x000000ff00107812 */ /* 0x000fc600078ec0ff */
[----:B------:R-:W-:Y:S02]  /*0b60*/  VIADD R13, R12, 0xffffffff ;  /* 0xffffffff0c0d7836 */ /* 0x000fe40000000000 */
[----:B------:R-:W-:-:S03]  /*0b70*/  VIADD R15, R16, 0xffffffff ;  /* 0xffffffff100f7836 */ /* 0x000fc60000000000 */
[----:B------:R-:W-:-:S04]  /*0b80*/  ISETP.GT.U32.AND P0, PT, R13, 0xfd, PT ;  /* 0x000000fd0d00780c */ /* 0x000fc80003f04070 */
[----:B------:R-:W-:-:S13]  /*0b90*/  ISETP.GT.U32.OR P0, PT, R15, 0xfd, P0 ;  /* 0x000000fd0f00780c */ /* 0x000fda0000704470 */
[----:B------:R-:W-:Y:S01]  /*0ba0*/  @!P0 IMAD.MOV.U32 R11, RZ, RZ, RZ ;  /* 0x000000ffff0b8224 */ /* 0x000fe200078e00ff */
[----:B------:R-:W-:Y:S06]  /*0bb0*/  @!P0 BRA `(.L_x_9) ;  /* 0x0000000000608947 */ /* 0x000fec0003800000 */
[----:B------:R-:W-:Y:S01]  /*0bc0*/  IMAD.MOV.U32 R0, RZ, RZ, 0x437f0000 ;  /* 0x437f0000ff007424 */ /* 0x000fe200078e00ff */
[----:B------:R-:W-:-:S04]  /*0bd0*/  FSETP.GTU.FTZ.AND P0, PT, |R3|, +INF , PT ;  /* 0x7f8000000300780b */ /* 0x000fc80003f1c200 */
[----:B------:R-:W-:-:S04]  /*0be0*/  FSETP.GTU.FTZ.AND P1, PT, |R0|, +INF , PT ;  /* 0x7f8000000000780b */ /* 0x000fc80003f3c200 */
[----:B------:R-:W-:-:S13]  /*0bf0*/  PLOP3.LUT P0, PT, P0, P1, PT, 0xf8, 0x8f ;  /* 0x00000000008f781c */ /* 0x000fda0000703f70 */
[----:B------:R-:W-:Y:S05]  /*0c00*/  @P0 BRA `(.L_x_10) ;  /* 0x00000004004c0947 */ /* 0x000fea0003800000 */
[----:B------:R-:W-:-:S13]  /*0c10*/  LOP3.LUT P0, RZ, R14, 0x7fffffff, R3, 0xc8, !PT ;  /* 0x7fffffff0eff7812 */ /* 0x000fda000780c803 */
[----:B------:R-:W-:Y:S05]  /*0c20*/  @!P0 BRA `(.L_x_11) ;  /* 0x00000004003c8947 */ /* 0x000fea0003800000 */
[C---:B------:R-:W-:Y:S02]  /*0c30*/  FSETP.NEU.FTZ.AND P2, PT, |R3|.reuse, +INF , PT ;  /* 0x7f8000000300780b */ /* 0x040fe40003f5d200 */
[----:B------:R-:W-:Y:S02]  /*0c40*/  FSETP.NEU.FTZ.AND P1, PT, |R0|, +INF , PT ;  /* 0x7f8000000000780b */ /* 0x000fe40003f3d200 */
[----:B------:R-:W-:-:S11]  /*0c50*/  FSETP.NEU.FTZ.AND P0, PT, |R3|, +INF , PT ;  /* 0x7f8000000300780b */ /* 0x000fd60003f1d200 */
[----:B------:R-:W-:Y:S05]  /*0c60*/  @!P1 BRA !P2, `(.L_x_11) ;  /* 0x00000004002c9947 */ /* 0x000fea0005000000 */
[----:B------:R-:W-:-:S04]  /*0c70*/  LOP3.LUT P2, RZ, R3, 0x7fffffff, RZ, 0xc0, !PT ;  /* 0x7fffffff03ff7812 */ /* 0x000fc8000784c0ff */
[----:B------:R-:W-:-:S13]  /*0c80*/  PLOP3.LUT P1, PT, P1, P2, PT, 0x2f, 0xf2 ;  /* 0x0000000000f2781c */ /* 0x000fda0000f24577 */
[----:B------:R-:W-:Y:S05]  /*0c90*/  @P1 BRA `(.L_x_12) ;  /* 0x0000000400181947 */ /* 0x000fea0003800000 */
[----:B------:R-:W-:-:S04]  /*0ca0*/  LOP3.LUT P1, RZ, R14, 0x7fffffff, RZ, 0xc0, !PT ;  /* 0x7fffffff0eff7812 */ /* 0x000fc8000782c0ff */
[----:B------:R-:W-:-:S13]  /*0cb0*/  PLOP3.LUT P0, PT, P0, P1, PT, 0x2f, 0xf2 ;  /* 0x0000000000f2781c */ /* 0x000fda0000702577 */
[----:B------:R-:W-:Y:S05]  /*0cc0*/  @P0 BRA `(.L_x_13) ;  /* 0x0000000400000947 */ /* 0x000fea0003800000 */
[----:B------:R-:W-:Y:S02]  /*0cd0*/  ISETP.GE.AND P0, PT, R15, RZ, PT ;  /* 0x000000ff0f00720c */ /* 0x000fe40003f06270 */
[----:B------:R-:W-:-:S11]  /*0ce0*/  ISETP.GE.AND P1, PT, R13, RZ, PT ;  /* 0x000000ff0d00720c */ /* 0x000fd60003f26270 */
[----:B------:R-:W-:Y:S01]  /*0cf0*/  @P0 MOV R11, RZ ;  /* 0x000000ff000b0202 */ /* 0x000fe20000000f00 */
[----:B------:R-:W-:Y:S02]  /*0d00*/  @!P0 IMAD.MOV.U32 R11, RZ, RZ, -0x40 ;  /* 0xffffffc0ff0b8424 */ /* 0x000fe400078e00ff */
[----:B------:R-:W-:Y:S01]  /*0d10*/  @!P0 FFMA R3, R3, 1.84467440737095516160e+19, RZ ;  /* 0x5f80000003038823 */ /* 0x000fe200000000ff */
[----:B------:R-:W-:Y:S01]  /*0d20*/  @!P1 FFMA R14, R0, 1.84467440737095516160e+19, RZ ;  /* 0x5f800000000e9823 */ /* 0x000fe200000000ff */
[----:B------:R-:W-:-:S07]  /*0d30*/  @!P1 VIADD R11, R11, 0x40 ;  /* 0x000000400b0b9836 */ /* 0x000fce0000000000 */
.L_x_9:
[----:B------:R-:W-:Y:S01]  /*0d40*/  LEA R13, R12, 0xc0800000, 0x17 ;  /* 0xc08000000c0d7811 */ /* 0x000fe200078eb8ff */
[----:B------:R-:W-:Y:S04]  /*0d50*/  BSSY.RECONVERGENT B2, `(.L_x_14) ;  /* 0x0000036000027945 */ /* 0x000fe80003800200 */
[----:B------:R-:W-:Y:S02]  /*0d60*/  IMAD.IADD R14, R14, 0x1, -R13 ;  /* 0x000000010e0e7824 */ /* 0x000fe400078e0a0d */
[----:B------:R-:W-:Y:S02]  /*0d70*/  VIADD R13, R16, 0xffffff81 ;  /* 0xffffff81100d7836 */ /* 0x000fe40000000000 */
[----:B------:R-:W0:Y:S01]  /*0d80*/  MUFU.RCP R15, R14 ;  /* 0x0000000e000f7308 */ /* 0x000e220000001000 */
[----:B------:R-:W-:Y:S01]  /*0d90*/  FADD.FTZ R17, -R14, -RZ ;  /* 0x800000ff0e117221 */ /* 0x000fe20000010100 */
[C---:B------:R-:W-:Y:S01]  /*0da0*/  IMAD R0, R13.reuse, -0x800000, R3 ;  /* 0xff8000000d007824 */ /* 0x040fe200078e0203 */
[----:B------:R-:W-:-:S05]  /*0db0*/  IADD3 R12, PT, PT, R13, 0x7f, -R12 ;  /* 0x0000007f0d0c7810 */ /* 0x000fca0007ffe80c */
[----:B------:R-:W-:Y:S02]  /*0dc0*/  IMAD.IADD R12, R12, 0x1, R11 ;  /* 0x000000010c0c7824 */ /* 0x000fe400078e020b */
[----:B0-----:R-:W-:-:S04]  /*0dd0*/  FFMA R16, R15, R17, 1 ;  /* 0x3f8000000f107423 */ /* 0x001fc80000000011 */
[----:B------:R-:W-:-:S04]  /*0de0*/  FFMA R18, R15, R16, R15 ;  /* 0x000000100f127223 */ /* 0x000fc8000000000f */
[----:B------:R-:W-:-:S04]  /*0df0*/  FFMA R3, R0, R18, RZ ;  /* 0x0000001200037223 */ /* 0x000fc800000000ff */
[----:B------:R-:W-:-:S04]  /*0e00*/  FFMA R16, R17, R3, R0 ;  /* 0x0000000311107223 */ /* 0x000fc80000000000 */
[----:B------:R-:W-:-:S04]  /*0e10*/  FFMA R15, R18, R16, R3 ;  /* 0x00000010120f7223 */ /* 0x000fc80000000003 */
[----:B------:R-:W-:-:S04]  /*0e20*/  FFMA R16, R17, R15, R0 ;  /* 0x0000000f11107223 */ /* 0x000fc80000000000 */
[----:B------:R-:W-:-:S05]  /*0e30*/  FFMA R0, R18, R16, R15 ;  /* 0x0000001012007223 */ /* 0x000fca000000000f */
[----:B------:R-:W-:-:S04]  /*0e40*/  SHF.R.U32.HI R3, RZ, 0x17, R0 ;  /* 0x00000017ff037819 */ /* 0x000fc80000011600 */
[----:B------:R-:W-:-:S05]  /*0e50*/  LOP3.LUT R3, R3, 0xff, RZ, 0xc0, !PT ;  /* 0x000000ff03037812 */ /* 0x000fca00078ec0ff */
[----:B------:R-:W-:-:S04]  /*0e60*/  IMAD.IADD R13, R3, 0x1, R12 ;  /* 0x00000001030d7824 */ /* 0x000fc800078e020c */
[----:B------:R-:W-:-:S05]  /*0e70*/  VIADD R3, R13, 0xffffffff ;  /* 0xffffffff0d037836 */ /* 0x000fca0000000000 */
[----:B------:R-:W-:-:S13]  /*0e80*/  ISETP.GE.U32.AND P0, PT, R3, 0xfe, PT ;  /* 0x000000fe0300780c */ /* 0x000fda0003f06070 */
[----:B------:R-:W-:Y:S05]  /*0e90*/  @!P0 BRA `(.L_x_15) ;  /* 0x0000000000808947 */ /* 0x000fea0003800000 */
[----:B------:R-:W-:-:S13]  /*0ea0*/  ISETP.GT.AND P0, PT, R13, 0xfe, PT ;  /* 0x000000fe0d00780c */ /* 0x000fda0003f04270 */
[----:B------:R-:W-:Y:S05]  /*0eb0*/  @P0 BRA `(.L_x_16) ;  /* 0x00000000006c0947 */ /* 0x000fea0003800000 */
[----:B------:R-:W-:-:S13]  /*0ec0*/  ISETP.GE.AND P0, PT, R13, 0x1, PT ;  /* 0x000000010d00780c */ /* 0x000fda0003f06270 */
[----:B------:R-:W-:Y:S05]  /*0ed0*/  @P0 BRA `(.L_x_17) ;  /* 0x0000000000740947 */ /* 0x000fea0003800000 */
[----:B------:R-:W-:Y:S02]  /*0ee0*/  ISETP.GE.AND P0, PT, R13, -0x18, PT ;  /* 0xffffffe80d00780c */ /* 0x000fe40003f06270 */
[----:B------:R-:W-:-:S11]  /*0ef0*/  LOP3.LUT R0, R0, 0x80000000, RZ, 0xc0, !PT ;  /* 0x8000000000007812 */ /* 0x000fd600078ec0ff */
[----:B------:R-:W-:Y:S05]  /*0f00*/  @!P0 BRA `(.L_x_17) ;  /* 0x0000000000688947 */ /* 0x000fea0003800000 */
[CCC-:B------:R-:W-:Y:S01]  /*0f10*/  FFMA.RZ R3, R18.reuse, R16.reuse, R15.reuse ;  /* 0x0000001012037223 */ /* 0x1c0fe2000000c00f */
[C---:B------:R-:W-:Y:S01]  /*0f20*/  IADD3 R14, PT, PT, R13.reuse, 0x20, RZ ;  /* 0x000000200d0e7810 */ /* 0x040fe20007ffe0ff */
[CCC-:B------:R-:W-:Y:S01]  /*0f30*/  FFMA.RM R12, R18.reuse, R16.reuse, R15.reuse ;  /* 0x00000010120c7223 */ /* 0x1c0fe2000000400f */
[----:B------:R-:W-:Y:S02]  /*0f40*/  ISETP.NE.AND P2, PT, R13, RZ, PT ;  /* 0x000000ff0d00720c */ /* 0x000fe40003f45270 */
[----:B------:R-:W-:Y:S01]  /*0f50*/  LOP3.LUT R11, R3, 0x7fffff, RZ, 0xc0, !PT ;  /* 0x007fffff030b7812 */ /* 0x000fe200078ec0ff */
[----:B------:R-:W-:Y:S01]  /*0f60*/  FFMA.RP R3, R18, R16, R15 ;  /* 0x0000001012037223 */ /* 0x000fe2000000800f */
[----:B------:R-:W-:Y:S01]  /*0f70*/  ISETP.NE.AND P1, PT, R13, RZ, PT ;  /* 0x000000ff0d00720c */ /* 0x000fe20003f25270 */
[----:B------:R-:W-:Y:S01]  /*0f80*/  IMAD.MOV R13, RZ, RZ, -R13 ;  /* 0x000000ffff0d7224 */ /* 0x000fe200078e0a0d */
[----:B------:R-:W-:Y:S02]  /*0f90*/  LOP3.LUT R11, R11, 0x800000, RZ, 0xfc, !PT ;  /* 0x008000000b0b7812 */ /* 0x000fe400078efcff */
[----:B------:R-:W-:-:S02]  /*0fa0*/  FSETP.NEU.FTZ.AND P0, PT, R3, R12, PT ;  /* 0x0000000c0300720b */ /* 0x000fc40003f1d000 */
[----:B------:R-:W-:Y:S02]  /*0fb0*/  SHF.L.U32 R14, R11, R14, RZ ;  /* 0x0000000e0b0e7219 */ /* 0x000fe400000006ff */
[----:B------:R-:W-:Y:S02]  /*0fc0*/  SEL R12, R13, RZ, P2 ;  /* 0x000000ff0d0c7207 */ /* 0x000fe40001000000 */
[----:B------:R-:W-:Y:S02]  /*0fd0*/  ISETP.NE.AND P1, PT, R14, RZ, P1 ;  /* 0x000000ff0e00720c */ /* 0x000fe40000f25270 */
[----:B------:R-:W-:Y:S02]  /*0fe0*/  SHF.R.U32.HI R12, RZ, R12, R11 ;  /* 0x0000000cff0c7219 */ /* 0x000fe4000001160b */
[----:B------:R-:W-:Y:S02]  /*0ff0*/  PLOP3.LUT P0, PT, P0, P1, PT, 0xf8, 0x8f ;  /* 0x00000000008f781c */ /* 0x000fe40000703f70 */
[----:B------:R-:W-:-:S02]  /*1000*/  SHF.R.U32.HI R14, RZ, 0x1, R12 ;  /* 0x00000001ff0e7819 */ /* 0x000fc4000001160c */
[----:B------:R-:W-:-:S04]  /*1010*/  SEL R3, RZ, 0x1, !P0 ;  /* 0x00000001ff037807 */ /* 0x000fc80004000000 */
[----:B------:R-:W-:-:S04]  /*1020*/  LOP3.LUT R3, R3, 0x1, R14, 0xf8, !PT ;  /* 0x0000000103037812 */ /* 0x000fc800078ef80e */
[----:B------:R-:W-:-:S05]  /*1030*/  LOP3.LUT R3, R3, R12, RZ, 0xc0, !PT ;  /* 0x0000000c03037212 */ /* 0x000fca00078ec0ff */
[----:B------:R-:W-:-:S05]  /*1040*/  IMAD.IADD R3, R14, 0x1, R3 ;  /* 0x000000010e037824 */ /* 0x000fca00078e0203 */
[----:B------:R-:W-:Y:S01]  /*1050*/  LOP3.LUT R0, R3, R0, RZ, 0xfc, !PT ;  /* 0x0000000003007212 */ /* 0x000fe200078efcff */
[----:B------:R-:W-:Y:S06]  /*1060*/  BRA `(.L_x_17) ;  /* 0x0000000000107947 */ /* 0x000fec0003800000 */
.L_x_16:
[----:B------:R-:W-:-:S04]  /*1070*/  LOP3.LUT R0, R0, 0x80000000, RZ, 0xc0, !PT ;  /* 0x8000000000007812 */ /* 0x000fc800078ec0ff */
[----:B------:R-:W-:Y:S01]  /*1080*/  LOP3.LUT R0, R0, 0x7f800000, RZ, 0xfc, !PT ;  /* 0x7f80000000007812 */ /* 0x000fe200078efcff */
[----:B------:R-:W-:Y:S06]  /*1090*/  BRA `(.L_x_17) ;  /* 0x0000000000047947 */ /* 0x000fec0003800000 */
.L_x_15:
[----:B------:R-:W-:-:S07]  /*10a0*/  IMAD R0, R12, 0x800000, R0 ;  /* 0x008000000c007824 */ /* 0x000fce00078e0200 */
.L_x_17:
[----:B------:R-:W-:Y:S05]  /*10b0*/  BSYNC.RECONVERGENT B2 ;  /* 0x0000000000027941 */ /* 0x000fea0003800200 */
.L_x_14:
[----:B------:R-:W-:Y:S05]  /*10c0*/  BRA `(.L_x_18) ;  /* 0x0000000000207947 */ /* 0x000fea0003800000 */
.L_x_13:
[----:B------:R-:W-:-:S04]  /*10d0*/  LOP3.LUT R0, R14, 0x80000000, R3, 0x48, !PT ;  /* 0x800000000e007812 */ /* 0x000fc800078e4803 */
[----:B------:R-:W-:Y:S01]  /*10e0*/  LOP3.LUT R0, R0, 0x7f800000, RZ, 0xfc, !PT ;  /* 0x7f80000000007812 */ /* 0x000fe200078efcff */
[----:B------:R-:W-:Y:S06]  /*10f0*/  BRA `(.L_x_18) ;  /* 0x0000000000147947 */ /* 0x000fec0003800000 */
.L_x_12:
[----:B------:R-:W-:Y:S01]  /*1100*/  LOP3.LUT R0, R14, 0x80000000, R3, 0x48, !PT ;  /* 0x800000000e007812 */ /* 0x000fe200078e4803 */
[----:B------:R-:W-:Y:S06]  /*1110*/  BRA `(.L_x_18) ;  /* 0x00000000000c7947 */ /* 0x000fec0003800000 */
.L_x_11:
[----:B------:R-:W0:Y:S01]  /*1120*/  MUFU.RSQ R0, -QNAN ;  /* 0xffc0000000007908 */ /* 0x000e220000001400 */
[----:B------:R-:W-:Y:S05]  /*1130*/  BRA `(.L_x_18) ;  /* 0x0000000000047947 */ /* 0x000fea0003800000 */
.L_x_10:
[----:B------:R-:W-:-:S07]  /*1140*/  FADD.FTZ R0, R3, R0 ;  /* 0x0000000003007221 */ /* 0x000fce0000010000 */
.L_x_18:
[----:B------:R-:W-:Y:S05]  /*1150*/  BSYNC.RECONVERGENT B1 ;  /* 0x0000000000017941 */ /* 0x000fea0003800200 */
.L_x_8:
[----:B------:R-:W-:Y:S02]  /*1160*/  IMAD.MOV.U32 R12, RZ, RZ, R6 ;  /* 0x000000ffff0c7224 */ /* 0x000fe400078e0006 */
[----:B------:R-:W-:-:S04]  /*1170*/  IMAD.MOV.U32 R13, RZ, RZ, 0x0 ;  /* 0x00000000ff0d7424 */ /* 0x000fc800078e00ff */
[----:B0-----:R-:W-:Y:S05]  /*1180*/  RET.REL.NODEC R12 `(_Z17preprocess_kernelPhiiiPfiihPKf) ;  /* 0xffffffec0c9c7950 */ /* 0x001fea0003c3ffff */
.L_x_19:
[----:B------:R-:W-:-:S00]  /*1190*/  BRA `(.L_x_19) ;  /* 0xfffffffc00fc7947 */ /* 0x000fc0000383ffff */
[----:B------:R-:W-:-:S00]  /*11a0*/  NOP ;  /* 0x0000000000007918 */ /* 0x000fc00000000000 */
        /* <DEDUP_REMOVED lines=13> */
.L_x_20:


//--------------------- .nv.shared.reserved.0     --------------------------
	.section	.nv.shared.reserved.0,"aw",@nobits
	.weak		__nv_reservedSMEM_offset_0_alias
	.size		__nv_reservedSMEM_offset_0_alias, 0, 64
	.other		__nv_reservedSMEM_offset_0_alias,@"STO_CUDA_RESERVED_SHARED STV_DEFAULT"
__nv_reservedSMEM_offset_0_alias:
	.zero		0
	.zero		64


//--------------------- .nv.constant0._Z17preprocess_kernelPhiiiPfiihPKf --------------------------
	.section	.nv.constant0._Z17preprocess_kernelPhiiiPfiihPKf,"a",@progbits
	.sectionflags	@""
	.align	4
.nv.constant0._Z17preprocess_kernelPhiiiPfiihPKf:
	.zero		952


//--------------------- SYMBOLS --------------------------

	.type		.nv.reservedSmem.offset0,@object
	.size		.nv.reservedSmem.offset0,0x4
